	.headerflags	@"EF_CUDA_TEXMODE_UNIFIED EF_CUDA_64BIT_ADDRESS EF_CUDA_ACCELERATORS EF_CUDA_SM90 EF_CUDA_VIRTUAL_SM(EF_CUDA_SM90)"
	.elftype	@"ET_EXEC"


//--------------------- .nv.info                  --------------------------
	.section	.nv.info,"",@"SHT_CUDA_INFO"
	.align	4


	//----- nvinfo : EIATTR_REGCOUNT
	.align		4
        /*0000*/ 	.byte	0x04, 0x2f
        /*0002*/ 	.short	(.L_1 - .L_0)
	.align		4
.L_0:
        /*0004*/ 	.word	index@(triton_mm)
        /*0008*/ 	.word	0x00000048


	//----- nvinfo : EIATTR_MIN_STACK_SIZE
	.align		4
.L_1:
        /*000c*/ 	.byte	0x04, 0x12
        /*000e*/ 	.short	(.L_3 - .L_2)
	.align		4
.L_2:
        /*0010*/ 	.word	index@(triton_mm)
        /*0014*/ 	.word	0x00000000


	//----- nvinfo : EIATTR_FRAME_SIZE
	.align		4
.L_3:
        /*0018*/ 	.byte	0x04, 0x11
        /*001a*/ 	.short	(.L_5 - .L_4)
	.align		4
.L_4:
        /*001c*/ 	.word	index@(triton_mm)
        /*0020*/ 	.word	0x00000000


	//----- nvinfo : EIATTR_MIN_STACK_SIZE
	.align		4
.L_5:
        /*0024*/ 	.byte	0x04, 0x12
        /*0026*/ 	.short	(.L_7 - .L_6)
	.align		4
.L_6:
        /*0028*/ 	.word	index@(triton_mm)
        /*002c*/ 	.word	0x00000000
.L_7:


//--------------------- .nv.info.triton_mm        --------------------------
	.section	.nv.info.triton_mm,"",@"SHT_CUDA_INFO"
	.sectionflags	@""
	.align	4


	//----- nvinfo : EIATTR_CUDA_API_VERSION
	.align		4
        /*0000*/ 	.byte	0x04, 0x37
        /*0002*/ 	.short	(.L_9 - .L_8)
.L_8:
        /*0004*/ 	.word	0x0000007c


	//----- nvinfo : EIATTR_KPARAM_INFO
	.align		4
.L_9:
        /*0008*/ 	.byte	0x04, 0x17
        /*000a*/ 	.short	(.L_11 - .L_10)
.L_10:
        /*000c*/ 	.word	0x00000000
        /*0010*/ 	.short	0x0005
        /*0012*/ 	.short	0x0024
        /*0014*/ 	.byte	0x00, 0xf0, 0x11, 0x00


	//----- nvinfo : EIATTR_KPARAM_INFO
	.align		4
.L_11:
        /*0018*/ 	.byte	0x04, 0x17
        /*001a*/ 	.short	(.L_13 - .L_12)
.L_12:
        /*001c*/ 	.word	0x00000000
        /*0020*/ 	.short	0x0004
        /*0022*/ 	.short	0x0020
        /*0024*/ 	.byte	0x00, 0xf0, 0x11, 0x00


	//----- nvinfo : EIATTR_KPARAM_INFO
	.align		4
.L_13:
        /*0028*/ 	.byte	0x04, 0x17
        /*002a*/ 	.short	(.L_15 - .L_14)
.L_14:
        /*002c*/ 	.word	0x00000000
        /*0030*/ 	.short	0x0003
        /*0032*/ 	.short	0x0018
        /*0034*/ 	.byte	0x00, 0xf0, 0x21, 0x00


	//----- nvinfo : EIATTR_KPARAM_INFO
	.align		4
.L_15:
        /*0038*/ 	.byte	0x04, 0x17
        /*003a*/ 	.short	(.L_17 - .L_16)
.L_16:
        /*003c*/ 	.word	0x00000000
        /*0040*/ 	.short	0x0002
        /*0042*/ 	.short	0x0010
        /*0044*/ 	.byte	0x00, 0xf0, 0x21, 0x00


	//----- nvinfo : EIATTR_KPARAM_INFO
	.align		4
.L_17:
        /*0048*/ 	.byte	0x04, 0x17
        /*004a*/ 	.short	(.L_19 - .L_18)
.L_18:
        /*004c*/ 	.word	0x00000000
        /*0050*/ 	.short	0x0001
        /*0052*/ 	.short	0x0008
        /*0054*/ 	.byte	0x00, 0xf0, 0x21, 0x00


	//----- nvinfo : EIATTR_KPARAM_INFO
	.align		4
.L_19:
        /*0058*/ 	.byte	0x04, 0x17
        /*005a*/ 	.short	(.L_21 - .L_20)
.L_20:
        /*005c*/ 	.word	0x00000000
        /*0060*/ 	.short	0x0000
        /*0062*/ 	.short	0x0000
        /*0064*/ 	.byte	0x00, 0xf0, 0x21, 0x00


	//----- nvinfo : EIATTR_SPARSE_MMA_MASK
	.align		4
.L_21:
        /*0068*/ 	.byte	0x03, 0x50
        /*006a*/ 	.short	0x0000


	//----- nvinfo : EIATTR_MAXREG_COUNT
	.align		4
        /*006c*/ 	.byte	0x03, 0x1b
        /*006e*/ 	.short	0x00ff


	//----- nvinfo : EIATTR_EXIT_INSTR_OFFSETS
	.align		4
        /*0070*/ 	.byte	0x04, 0x1c
        /*0072*/ 	.short	(.L_23 - .L_22)


	//   ....[0]....
.L_22:
        /*0074*/ 	.word	0x00000050


	//   ....[1]....
        /*0078*/ 	.word	0x00001a90


	//   ....[2]....
        /*007c*/ 	.word	0x00001ab0


	//----- nvinfo : EIATTR_MAX_THREADS
	.align		4
.L_23:
        /*0080*/ 	.byte	0x04, 0x05
        /*0082*/ 	.short	(.L_25 - .L_24)
.L_24:
        /*0084*/ 	.word	0x00000080
        /*0088*/ 	.word	0x00000001
        /*008c*/ 	.word	0x00000001


	//----- nvinfo : EIATTR_CBANK_PARAM_SIZE
	.align		4
.L_25:
        /*0090*/ 	.byte	0x03, 0x19
        /*0092*/ 	.short	0x0028


	//----- nvinfo : EIATTR_PARAM_CBANK
	.align		4
        /*0094*/ 	.byte	0x04, 0x0a
        /*0096*/ 	.short	(.L_27 - .L_26)
	.align		4
.L_26:
        /*0098*/ 	.word	index@(.nv.constant0.triton_mm)
        /*009c*/ 	.short	0x0210
        /*009e*/ 	.short	0x0028


	//----- nvinfo : EIATTR_SW_WAR
	.align		4
.L_27:
        /*00a0*/ 	.byte	0x04, 0x36
        /*00a2*/ 	.short	(.L_29 - .L_28)
.L_28:
        /*00a4*/ 	.word	0x00000008
.L_29:


//--------------------- .nv.callgraph             --------------------------
	.section	.nv.callgraph,"",@"SHT_CUDA_CALLGRAPH"
	.align	4
	.sectionentsize	8
	.align		4
        /*0000*/ 	.word	0x00000000
	.align		4
        /*0004*/ 	.word	0xffffffff
	.align		4
        /*0008*/ 	.word	0x00000000
	.align		4
        /*000c*/ 	.word	0xfffffffe
	.align		4
        /*0010*/ 	.word	0x00000000
	.align		4
        /*0014*/ 	.word	0xfffffffd
	.align		4
        /*0018*/ 	.word	0x00000000
	.align		4
        /*001c*/ 	.word	0xfffffffc


//--------------------- .text.triton_mm           --------------------------
	.section	.text.triton_mm,"ax",@progbits
	.sectionflags	@"SHF_BARRIERS=1"
	.align	128
        .global         triton_mm
        .type           triton_mm,@function
        .size           triton_mm,(.L_x_2 - triton_mm)
        .other          triton_mm,@"STO_CUDA_ENTRY STV_DEFAULT"
triton_mm:
.text.triton_mm:
[----:B------:R-:W1:Y:S02]  /*0000*/  LDC R1, c[0x0][0x28] ;  /* 0x00000a00ff017b82 */ /* 0x000e640000000800 */
[----:B------:R-:W2:Y:S02]  /*0010*/  LDC.64 R2, c[0x0][0x230] ;  /* 0x00008c00ff027b82 */ /* 0x000ea40000000a00 */
[----:B--2---:R-:W-:-:S05]  /*0020*/  IADD3 R42, R3, R2, RZ ;  /* 0x00000002032a7210 */ /* 0x004fca0007ffe0ff */
[----:B------:R-:W-:-:S05]  /*0030*/  IMAD R0, R42, 0xc00, RZ ;  /* 0x00000c002a007824 */ /* 0x000fca00078e02ff */
[----:B------:R-:W-:-:S13]  /*0040*/  ISETP.NE.AND P0, PT, R0, RZ, PT ;  /* 0x000000ff0000720c */ /* 0x000fda0003f05270 */
[----:B------:R-:W-:Y:S05]  /*0050*/  @!P0 EXIT ;  /* 0x000000000000894d */ /* 0x000fea0003800000 */
[----:B------:R-:W2:Y:S01]  /*0060*/  S2R R4, SR_CTAID.X ;  /* 0x0000000000047919 */ /* 0x000ea20000002500 */
[----:B------:R-:W-:Y:S01]  /*0070*/  VIADD R3, R42, 0x1f ;  /* 0x0000001f2a037836 */ /* 0x000fe20000000000 */
[----:B------:R-:W3:Y:S01]  /*0080*/  S2UR UR4, SR_CgaCtaId ;  /* 0x00000000000479c3 */ /* 0x000ee20000008800 */
[----:B------:R-:W-:Y:S01]  /*0090*/  UMOV UR5, 0x400 ;  /* 0x0000040000057882 */ /* 0x000fe20000000000 */
[----:B------:R-:W4:Y:S01]  /*00a0*/  S2R R40, SR_TID.X ;  /* 0x0000000000287919 */ /* 0x000f220000002100 */
[----:B------:R-:W-:Y:S01]  /*00b0*/  ULDC.64 UR6, c[0x0][0x208] ;  /* 0x0000820000067ab9 */ /* 0x000fe20000000a00 */
[----:B------:R-:W-:Y:S01]  /*00c0*/  SHF.R.S32.HI R0, RZ, 0x1f, R3 ;  /* 0x0000001fff007819 */ /* 0x000fe20000011403 */
[----:B------:R-:W-:Y:S01]  /*00d0*/  IMAD.MOV.U32 R66, RZ, RZ, RZ ;  /* 0x000000ffff427224 */ /* 0x000fe200078e00ff */
[----:B------:R-:W-:Y:S02]  /*00e0*/  UMOV UR8, URZ ;  /* 0x0000003f00087c82 */ /* 0x000fe40008000000 */
[----:B------:R-:W-:Y:S01]  /*00f0*/  LEA.HI R0, R0, R3, RZ, 0x5 ;  /* 0x0000000300007211 */ /* 0x000fe200078f28ff */
[----:B------:R-:W5:Y:S01]  /*0100*/  LDC.64 R62, c[0x0][0x218] ;  /* 0x00008600ff3e7b82 */ /* 0x000f620000000a00 */
[----:B---3--:R-:W-:-:S03]  /*0110*/  UPRMT UR4, UR4, 0x654, UR5 ;  /* 0x0000065404047896 */ /* 0x008fc60008000005 */
[----:B------:R-:W-:Y:S01]  /*0120*/  UMOV UR5, URZ ;  /* 0x0000003f00057c82 */ /* 0x000fe20008000000 */
[C---:B--2---:R-:W-:Y:S01]  /*0130*/  IMAD.HI R2, R4.reuse, 0x2aaaaaab, RZ ;  /* 0x2aaaaaab04027827 */ /* 0x044fe200078e02ff */
[----:B------:R-:W-:Y:S02]  /*0140*/  IABS R14, R4 ;  /* 0x00000004000e7213 */ /* 0x000fe40000000000 */
[----:B------:R-:W-:Y:S01]  /*0150*/  ISETP.GE.AND P2, PT, R4, RZ, PT ;  /* 0x000000ff0400720c */ /* 0x000fe20003f46270 */
[----:B----4-:R-:W-:Y:S01]  /*0160*/  IMAD.SHL.U32 R10, R40, 0x8, RZ ;  /* 0x00000008280a7824 */ /* 0x010fe200078e00ff */
[----:B------:R-:W-:Y:S02]  /*0170*/  SHF.R.U32.HI R5, RZ, 0x1f, R2 ;  /* 0x0000001fff057819 */ /* 0x000fe40000011602 */
[----:B------:R-:W-:Y:S02]  /*0180*/  SHF.R.U32.HI R12, RZ, 0x4, R40 ;  /* 0x00000004ff0c7819 */ /* 0x000fe40000011628 */
[----:B------:R-:W-:-:S02]  /*0190*/  LEA.HI.SX32 R5, R2, R5, 0x19 ;  /* 0x0000000502057211 */ /* 0x000fc400078fcaff */
[----:B------:R-:W-:Y:S02]  /*01a0*/  SGXT.U32 R12, R12, 0x3 ;  /* 0x000000030c0c781a */ /* 0x000fe40000000000 */
[----:B------:R-:W-:Y:S01]  /*01b0*/  LOP3.LUT R10, R10, 0x78, RZ, 0xc0, !PT ;  /* 0x000000780a0a7812 */ /* 0x000fe200078ec0ff */
[C---:B------:R-:W-:Y:S01]  /*01c0*/  IMAD.SHL.U32 R13, R5.reuse, 0x8, RZ ;  /* 0x00000008050d7824 */ /* 0x040fe200078e00ff */
[C---:B------:R-:W-:Y:S01]  /*01d0*/  LOP3.LUT R48, R12.reuse, 0x8, RZ, 0xfc, !PT ;  /* 0x000000080c307812 */ /* 0x040fe200078efcff */
[----:B------:R-:W-:Y:S01]  /*01e0*/  IMAD R5, R5, -0x300, R4 ;  /* 0xfffffd0005057824 */ /* 0x000fe200078e0204 */
[----:B------:R-:W-:Y:S01]  /*01f0*/  LOP3.LUT R46, R12, 0x18, RZ, 0xfc, !PT ;  /* 0x000000180c2e7812 */ /* 0x000fe200078efcff */
[----:B------:R-:W-:Y:S01]  /*0200*/  IMAD.SHL.U32 R9, R10, 0x2, RZ ;  /* 0x000000020a097824 */ /* 0x000fe200078e00ff */
[----:B------:R-:W-:Y:S01]  /*0210*/  LEA.HI.SX32 R16, R0, -R13, 0x1b ;  /* 0x8000000d00107211 */ /* 0x000fe200078fdaff */
[----:B------:R-:W-:Y:S01]  /*0220*/  IMAD.SHL.U32 R4, R12, 0x100, RZ ;  /* 0x000001000c047824 */ /* 0x000fe200078e00ff */
[----:B------:R-:W-:Y:S01]  /*0230*/  SHF.R.U32.HI R39, RZ, 0x2, R40 ;  /* 0x00000002ff277819 */ /* 0x000fe20000011628 */
[----:B------:R-:W-:Y:S01]  /*0240*/  IMAD.SHL.U32 R48, R48, 0x100, RZ ;  /* 0x0000010030307824 */ /* 0x000fe200078e00ff */
[----:B------:R-:W-:Y:S01]  /*0250*/  VIMNMX R16, R16, 0x8, PT ;  /* 0x0000000810107848 */ /* 0x000fe20003fe0100 */
[----:B------:R-:W-:-:S03]  /*0260*/  IMAD.SHL.U32 R46, R46, 0x100, RZ ;  /* 0x000001002e2e7824 */ /* 0x000fc600078e00ff */
[-C--:B------:R-:W-:Y:S02]  /*0270*/  IABS R3, R16.reuse ;  /* 0x0000001000037213 */ /* 0x080fe40000000000 */
[----:B------:R-:W-:Y:S02]  /*0280*/  IABS R2, R16 ;  /* 0x0000001000027213 */ /* 0x000fe40000000000 */
[----:B------:R-:W2:Y:S03]  /*0290*/  I2F.RP R8, R3 ;  /* 0x0000000300087306 */ /* 0x000ea60000209400 */
[----:B------:R-:W-:-:S05]  /*02a0*/  IMAD.MOV R2, RZ, RZ, -R2 ;  /* 0x000000ffff027224 */ /* 0x000fca00078e0a02 */
[----:B--2---:R-:W2:Y:S02]  /*02b0*/  MUFU.RCP R6, R8 ;  /* 0x0000000800067308 */ /* 0x004ea40000001000 */
[----:B--2---:R-:W-:-:S06]  /*02c0*/  VIADD R6, R6, 0xffffffe ;  /* 0x0ffffffe06067836 */ /* 0x004fcc0000000000 */
[----:B------:R-:W2:Y:S02]  /*02d0*/  F2I.FTZ.U32.TRUNC.NTZ R7, R6 ;  /* 0x0000000600077305 */ /* 0x000ea4000021f000 */
[----:B--2---:R-:W-:Y:S02]  /*02e0*/  IMAD.MOV R0, RZ, RZ, -R7 ;  /* 0x000000ffff007224 */ /* 0x004fe400078e0a07 */
[----:B------:R-:W-:Y:S02]  /*02f0*/  IMAD.MOV.U32 R6, RZ, RZ, RZ ;  /* 0x000000ffff067224 */ /* 0x000fe400078e00ff */
[----:B------:R-:W-:Y:S01]  /*0300*/  IMAD R11, R0, R3, RZ ;  /* 0x00000003000b7224 */ /* 0x000fe200078e02ff */
[----:B------:R-:W-:-:S03]  /*0310*/  IABS R0, R5 ;  /* 0x0000000500007213 */ /* 0x000fc60000000000 */
[----:B------:R-:W-:-:S04]  /*0320*/  IMAD.HI.U32 R11, R7, R11, R6 ;  /* 0x0000000b070b7227 */ /* 0x000fc800078e0006 */
[----:B------:R-:W-:Y:S02]  /*0330*/  IMAD.SHL.U32 R6, R12, 0x10, RZ ;  /* 0x000000100c067824 */ /* 0x000fe400078e00ff */
[----:B------:R-:W-:-:S03]  /*0340*/  IMAD.HI.U32 R7, R11, R14, RZ ;  /* 0x0000000e0b077227 */ /* 0x000fc600078e00ff */
[----:B------:R-:W-:Y:S01]  /*0350*/  LOP3.LUT R9, R6, R9, RZ, 0x3c, !PT ;  /* 0x0000000906097212 */ /* 0x000fe200078e3cff */
[----:B------:R-:W-:Y:S01]  /*0360*/  IMAD R14, R7, R2, R14 ;  /* 0x00000002070e7224 */ /* 0x000fe200078e020e */
[----:B------:R-:W-:Y:S01]  /*0370*/  IABS R7, R42 ;  /* 0x0000002a00077213 */ /* 0x000fe20000000000 */
[----:B------:R-:W-:Y:S01]  /*0380*/  IMAD.HI.U32 R11, R11, R0, RZ ;  /* 0x000000000b0b7227 */ /* 0x000fe200078e00ff */
[-C--:B------:R-:W-:Y:S02]  /*0390*/  LOP3.LUT R49, R4, R9.reuse, RZ, 0xfc, !PT ;  /* 0x0000000904317212 */ /* 0x080fe400078efcff */
[----:B------:R-:W2:Y:S01]  /*03a0*/  I2F.RP R15, R7 ;  /* 0x00000007000f7306 */ /* 0x000ea20000209400 */
[----:B------:R-:W-:Y:S01]  /*03b0*/  ISETP.GT.U32.AND P0, PT, R3, R14, PT ;  /* 0x0000000e0300720c */ /* 0x000fe20003f04070 */
[----:B------:R-:W-:Y:S01]  /*03c0*/  IMAD R0, R11, R2, R0 ;  /* 0x000000020b007224 */ /* 0x000fe200078e0200 */
[----:B------:R-:W-:Y:S01]  /*03d0*/  LOP3.LUT R2, R12, 0x10, RZ, 0xfc, !PT ;  /* 0x000000100c027812 */ /* 0x000fe200078efcff */
[----:B------:R-:W-:Y:S01]  /*03e0*/  VIADD R49, R49, UR4 ;  /* 0x0000000431317c36 */ /* 0x000fe20008000000 */
[----:B------:R-:W-:-:S02]  /*03f0*/  LOP3.LUT R48, R48, R9, RZ, 0xfc, !PT ;  /* 0x0000000930307212 */ /* 0x000fc400078efcff */
[----:B------:R-:W-:Y:S01]  /*0400*/  ISETP.GT.U32.AND P1, PT, R3, R0, PT ;  /* 0x000000000300720c */ /* 0x000fe20003f24070 */
[----:B------:R-:W-:Y:S01]  /*0410*/  IMAD.SHL.U32 R2, R2, 0x100, RZ ;  /* 0x0000010002027824 */ /* 0x000fe200078e00ff */
[-C--:B------:R-:W-:Y:S01]  /*0420*/  LOP3.LUT R46, R46, R9.reuse, RZ, 0xfc, !PT ;  /* 0x000000092e2e7212 */ /* 0x080fe200078efcff */
[----:B------:R-:W-:Y:S01]  /*0430*/  VIADD R48, R48, UR4 ;  /* 0x0000000430307c36 */ /* 0x000fe20008000000 */
[----:B------:R-:W-:Y:S02]  /*0440*/  LOP3.LUT R4, R5, R16, RZ, 0x3c, !PT ;  /* 0x0000001005047212 */ /* 0x000fe400078e3cff */
[----:B------:R-:W-:Y:S01]  /*0450*/  LOP3.LUT R47, R2, R9, RZ, 0xfc, !PT ;  /* 0x00000009022f7212 */ /* 0x000fe200078efcff */
[--C-:B------:R-:W-:Y:S01]  /*0460*/  @!P0 IMAD.IADD R14, R14, 0x1, -R3.reuse ;  /* 0x000000010e0e8824 */ /* 0x100fe200078e0a03 */
[----:B--2---:R-:W2:Y:S01]  /*0470*/  MUFU.RCP R15, R15 ;  /* 0x0000000f000f7308 */ /* 0x004ea20000001000 */
[----:B------:R-:W-:Y:S01]  /*0480*/  SHF.R.U32.HI R9, RZ, 0x3, R40 ;  /* 0x00000003ff097819 */ /* 0x000fe20000011628 */
[----:B------:R-:W-:Y:S01]  /*0490*/  VIADD R46, R46, UR4 ;  /* 0x000000042e2e7c36 */ /* 0x000fe20008000000 */
[----:B------:R-:W-:Y:S01]  /*04a0*/  LOP3.LUT R2, R40, 0x17, RZ, 0xc0, !PT ;  /* 0x0000001728027812 */ /* 0x000fe200078ec0ff */
[----:B------:R-:W-:Y:S01]  /*04b0*/  VIADD R47, R47, UR4 ;  /* 0x000000042f2f7c36 */ /* 0x000fe20008000000 */
[----:B------:R-:W-:Y:S01]  /*04c0*/  ISETP.GT.U32.AND P3, PT, R3, R14, PT ;  /* 0x0000000e0300720c */ /* 0x000fe20003f64070 */
[----:B------:R-:W-:Y:S01]  /*04d0*/  @!P1 IMAD.IADD R0, R0, 0x1, -R3 ;  /* 0x0000000100009824 */ /* 0x000fe200078e0a03 */
[----:B------:R-:W-:Y:S01]  /*04e0*/  SGXT.U32 R9, R9, 0x1 ;  /* 0x000000010909781a */ /* 0x000fe20000000000 */
[----:B------:R-:W-:Y:S01]  /*04f0*/  @!P1 VIADD R11, R11, 0x1 ;  /* 0x000000010b0b9836 */ /* 0x000fe20000000000 */
[----:B------:R-:W-:-:S02]  /*0500*/  ISETP.GE.AND P0, PT, R4, RZ, PT ;  /* 0x000000ff0400720c */ /* 0x000fc40003f06270 */
[----:B------:R-:W-:Y:S02]  /*0510*/  LOP3.LUT R19, R9, 0xa, RZ, 0xfc, !PT ;  /* 0x0000000a09137812 */ /* 0x000fe400078efcff */
[----:B------:R-:W-:Y:S01]  /*0520*/  LOP3.LUT R5, R2, 0x8, R39, 0xf8, !PT ;  /* 0x0000000802057812 */ /* 0x000fe200078ef827 */
[----:B--2---:R-:W-:Y:S01]  /*0530*/  VIADD R15, R15, 0xffffffe ;  /* 0x0ffffffe0f0f7836 */ /* 0x004fe20000000000 */
[----:B------:R-:W-:-:S03]  /*0540*/  LOP3.LUT R4, R19, 0x7, R40, 0x78, !PT ;  /* 0x0000000713047812 */ /* 0x000fc600078e7828 */
[----:B------:R-:W-:Y:S01]  /*0550*/  @!P3 IMAD.IADD R14, R14, 0x1, -R3 ;  /* 0x000000010e0eb824 */ /* 0x000fe200078e0a03 */
[----:B------:R-:W-:Y:S01]  /*0560*/  ISETP.NE.AND P3, PT, R16, RZ, PT ;  /* 0x000000ff1000720c */ /* 0x000fe20003f65270 */
[----:B------:R-:W-:Y:S01]  /*0570*/  IMAD.SHL.U32 R5, R5, 0x100, RZ ;  /* 0x0000010005057824 */ /* 0x000fe200078e00ff */
[----:B------:R-:W2:Y:S01]  /*0580*/  F2I.FTZ.U32.TRUNC.NTZ R15, R15 ;  /* 0x0000000f000f7305 */ /* 0x000ea2000021f000 */
[----:B------:R-:W-:Y:S01]  /*0590*/  @!P2 IMAD.MOV R14, RZ, RZ, -R14 ;  /* 0x000000ffff0ea224 */ /* 0x000fe200078e0a0e */
[----:B------:R-:W-:Y:S01]  /*05a0*/  LOP3.LUT R16, RZ, R16, RZ, 0x33, !PT ;  /* 0x00000010ff107212 */ /* 0x000fe200078e33ff */
[----:B------:R-:W-:Y:S01]  /*05b0*/  IMAD.SHL.U32 R4, R4, 0x10, RZ ;  /* 0x0000001004047824 */ /* 0x000fe200078e00ff */
[----:B------:R-:W-:Y:S02]  /*05c0*/  ISETP.GE.U32.AND P4, PT, R0, R3, PT ;  /* 0x000000030000720c */ /* 0x000fe40003f86070 */
[----:B------:R-:W-:Y:S02]  /*05d0*/  SEL R14, R16, R14, !P3 ;  /* 0x0000000e100e7207 */ /* 0x000fe40005800000 */
[----:B------:R-:W-:-:S02]  /*05e0*/  LOP3.LUT R27, R9, 0x2, RZ, 0xfc, !PT ;  /* 0x00000002091b7812 */ /* 0x000fc400078efcff */
[----:B------:R-:W-:Y:S01]  /*05f0*/  LOP3.LUT R25, R9, 0x4, RZ, 0xfc, !PT ;  /* 0x0000000409197812 */ /* 0x000fe200078efcff */
[----:B------:R-:W-:Y:S01]  /*0600*/  IMAD.IADD R14, R13, 0x1, R14 ;  /* 0x000000010d0e7824 */ /* 0x000fe200078e020e */
[C---:B------:R-:W-:Y:S02]  /*0610*/  LOP3.LUT R23, R9.reuse, 0x6, RZ, 0xfc, !PT ;  /* 0x0000000609177812 */ /* 0x040fe400078efcff */
[C---:B------:R-:W-:Y:S01]  /*0620*/  LOP3.LUT R21, R9.reuse, 0x8, RZ, 0xfc, !PT ;  /* 0x0000000809157812 */ /* 0x040fe200078efcff */
[----:B------:R-:W-:Y:S01]  /*0630*/  IMAD.SHL.U32 R44, R14, 0x20, RZ ;  /* 0x000000200e2c7824 */ /* 0x000fe200078e00ff */
[C---:B------:R-:W-:Y:S01]  /*0640*/  LOP3.LUT R17, R9.reuse, 0xc, RZ, 0xfc, !PT ;  /* 0x0000000c09117812 */ /* 0x040fe200078efcff */
[----:B------:R-:W-:Y:S01]  /*0650*/  IMAD.MOV.U32 R14, RZ, RZ, RZ ;  /* 0x000000ffff0e7224 */ /* 0x000fe200078e00ff */
[----:B------:R-:W-:Y:S01]  /*0660*/  LOP3.LUT R3, R9, 0xe, RZ, 0xfc, !PT ;  /* 0x0000000e09037812 */ /* 0x000fe200078efcff */
[----:B------:R-:W-:Y:S01]  /*0670*/  @P4 VIADD R11, R11, 0x1 ;  /* 0x000000010b0b4836 */ /* 0x000fe20000000000 */
[----:B------:R-:W-:-:S02]  /*0680*/  LOP3.LUT R18, R9, 0x7, R40, 0x78, !PT ;  /* 0x0000000709127812 */ /* 0x000fc400078e7828 */
[----:B------:R-:W-:Y:S01]  /*0690*/  LOP3.LUT R8, R27, 0x7, R40, 0x78, !PT ;  /* 0x000000071b087812 */ /* 0x000fe200078e7828 */
[----:B------:R-:W-:Y:S01]  /*06a0*/  @!P0 IMAD.MOV R11, RZ, RZ, -R11 ;  /* 0x000000ffff0b8224 */ /* 0x000fe200078e0a0b */
[----:B------:R-:W-:Y:S01]  /*06b0*/  LOP3.LUT R30, R25, 0x7, R40, 0x78, !PT ;  /* 0x00000007191e7812 */ /* 0x000fe200078e7828 */
[----:B------:R-:W-:Y:S01]  /*06c0*/  IMAD.SHL.U32 R18, R18, 0x10, RZ ;  /* 0x0000001012127824 */ /* 0x000fe200078e00ff */
        /* <DEDUP_REMOVED lines=8> */
[-C--:B------:R-:W-:Y:S01]  /*0750*/  LOP3.LUT R3, R4, R5.reuse, RZ, 0xfc, !PT ;  /* 0x0000000504037212 */ /* 0x080fe200078efcff */
[----:B--2---:R-:W-:Y:S01]  /*0760*/  IMAD.MOV R4, RZ, RZ, -R15 ;  /* 0x000000ffff047224 */ /* 0x004fe200078e0a0f */
[----:B------:R-:W-:Y:S01]  /*0770*/  LOP3.LUT R26, R44, R12, RZ, 0xfc, !PT ;  /* 0x0000000c2c1a7212 */ /* 0x000fe200078efcff */
[----:B------:R-:W-:Y:S01]  /*0780*/  IMAD.SHL.U32 R2, R2, 0x10, RZ ;  /* 0x0000001002027824 */ /* 0x000fe200078e00ff */
[----:B------:R-:W-:Y:S01]  /*0790*/  LOP3.LUT R41, R5, R18, RZ, 0xfc, !PT ;  /* 0x0000001205297212 */ /* 0x000fe200078efcff */
[----:B------:R-:W-:Y:S01]  /*07a0*/  IMAD.SHL.U32 R0, R0, 0x10, RZ ;  /* 0x0000001000007824 */ /* 0x000fe200078e00ff */
[----:B------:R-:W-:Y:S01]  /*07b0*/  LOP3.LUT R31, R8, R5, RZ, 0xfc, !PT ;  /* 0x00000005081f7212 */ /* 0x000fe200078efcff */
[----:B------:R-:W-:Y:S01]  /*07c0*/  IMAD R13, R4, R7, RZ ;  /* 0x00000007040d7224 */ /* 0x000fe200078e02ff */
[----:B------:R-:W-:-:S02]  /*07d0*/  LOP3.LUT R30, R30, R5, RZ, 0xfc, !PT ;  /* 0x000000051e1e7212 */ /* 0x000fc400078efcff */
[----:B------:R-:W-:Y:S01]  /*07e0*/  LOP3.LUT R29, R6, R5, RZ, 0xfc, !PT ;  /* 0x00000005061d7212 */ /* 0x000fe200078efcff */
[----:B------:R-:W-:Y:S01]  /*07f0*/  IMAD.HI.U32 R13, R15, R13, R14 ;  /* 0x0000000d0f0d7227 */ /* 0x000fe200078e000e */
[-C--:B------:R-:W-:Y:S02]  /*0800*/  LOP3.LUT R28, R28, R5.reuse, RZ, 0xfc, !PT ;  /* 0x000000051c1c7212 */ /* 0x080fe400078efcff */
[-C--:B------:R-:W-:Y:S02]  /*0810*/  LOP3.LUT R2, R2, R5.reuse, RZ, 0xfc, !PT ;  /* 0x0000000502027212 */ /* 0x080fe400078efcff */
[----:B------:R-:W-:Y:S02]  /*0820*/  LOP3.LUT R0, R0, R5, RZ, 0xfc, !PT ;  /* 0x0000000500007212 */ /* 0x000fe400078efcff */
[----:B------:R-:W-:Y:S02]  /*0830*/  LOP3.LUT R24, R44, 0x8, R12, 0xfe, !PT ;  /* 0x000000082c187812 */ /* 0x000fe400078efe0c */
[----:B------:R-:W-:-:S02]  /*0840*/  ISETP.GE.AND P6, PT, R26, RZ, PT ;  /* 0x000000ff1a00720c */ /* 0x000fc40003fc6270 */
[----:B------:R-:W-:Y:S02]  /*0850*/  IABS R5, R42 ;  /* 0x0000002a00057213 */ /* 0x000fe40000000000 */
[----:B------:R-:W-:Y:S02]  /*0860*/  IABS R26, R26 ;  /* 0x0000001a001a7213 */ /* 0x000fe40000000000 */
[----:B------:R-:W-:Y:S01]  /*0870*/  ISETP.GE.AND P4, PT, R24, RZ, PT ;  /* 0x000000ff1800720c */ /* 0x000fe20003f86270 */
[----:B------:R-:W-:Y:S01]  /*0880*/  IMAD.MOV R5, RZ, RZ, -R5 ;  /* 0x000000ffff057224 */ /* 0x000fe200078e0a05 */
[----:B------:R-:W-:Y:S01]  /*0890*/  IABS R24, R24 ;  /* 0x0000001800187213 */ /* 0x000fe20000000000 */
[C---:B------:R-:W-:Y:S01]  /*08a0*/  IMAD.HI.U32 R8, R13.reuse, R26, RZ ;  /* 0x0000001a0d087227 */ /* 0x040fe200078e00ff */
[----:B------:R-:W-:Y:S02]  /*08b0*/  SEL R43, R16, R11, !P3 ;  /* 0x0000000b102b7207 */ /* 0x000fe40005800000 */
[----:B------:R-:W-:Y:S01]  /*08c0*/  LOP3.LUT R6, R44, 0x10, R12, 0xfe, !PT ;  /* 0x000000102c067812 */ /* 0x000fe200078efe0c */
[----:B------:R-:W-:Y:S01]  /*08d0*/  IMAD.HI.U32 R4, R13, R24, RZ ;  /* 0x000000180d047227 */ /* 0x000fe200078e00ff */
[----:B------:R-:W-:-:S02]  /*08e0*/  LOP3.LUT R11, R44, 0x18, R12, 0xfe, !PT ;  /* 0x000000182c0b7812 */ /* 0x000fc400078efe0c */
[----:B------:R-:W-:Y:S01]  /*08f0*/  IABS R22, R6 ;  /* 0x0000000600167213 */ /* 0x000fe20000000000 */
[----:B------:R-:W-:Y:S01]  /*0900*/  IMAD R26, R8, R5, R26 ;  /* 0x00000005081a7224 */ /* 0x000fe200078e021a */
[----:B------:R-:W-:Y:S01]  /*0910*/  IABS R20, R11 ;  /* 0x0000000b00147213 */ /* 0x000fe20000000000 */
[----:B------:R-:W-:Y:S01]  /*0920*/  IMAD R24, R4, R5, R24 ;  /* 0x0000000504187224 */ /* 0x000fe200078e0218 */
[----:B------:R-:W-:Y:S01]  /*0930*/  ISETP.GE.AND P2, PT, R6, RZ, PT ;  /* 0x000000ff0600720c */ /* 0x000fe20003f46270 */
[----:B------:R-:W-:Y:S01]  /*0940*/  IMAD.HI.U32 R4, R13, R22, RZ ;  /* 0x000000160d047227 */ /* 0x000fe200078e00ff */
[C---:B------:R-:W-:Y:S02]  /*0950*/  ISETP.GT.U32.AND P0, PT, R7.reuse, R26, PT ;  /* 0x0000001a0700720c */ /* 0x040fe40003f04070 */
[----:B------:R-:W-:Y:S01]  /*0960*/  ISETP.GT.U32.AND P5, PT, R7, R24, PT ;  /* 0x000000180700720c */ /* 0x000fe20003fa4070 */
[----:B------:R-:W-:Y:S01]  /*0970*/  IMAD.HI.U32 R13, R13, R20, RZ ;  /* 0x000000140d0d7227 */ /* 0x000fe200078e00ff */
[----:B------:R-:W-:-:S03]  /*0980*/  LOP3.LUT R25, RZ, R42, RZ, 0x33, !PT ;  /* 0x0000002aff197212 */ /* 0x000fc600078e33ff */
[-C--:B------:R-:W-:Y:S02]  /*0990*/  IMAD R22, R4, R5.reuse, R22 ;  /* 0x0000000504167224 */ /* 0x080fe400078e0216 */
[----:B------:R-:W-:Y:S02]  /*09a0*/  IMAD R20, R13, R5, R20 ;  /* 0x000000050d147224 */ /* 0x000fe400078e0214 */
[----:B------:R-:W-:Y:S01]  /*09b0*/  IMAD.SHL.U32 R43, R43, 0x20, RZ ;  /* 0x000000202b2b7824 */ /* 0x000fe200078e00ff */
[C---:B------:R-:W-:Y:S01]  /*09c0*/  ISETP.GT.U32.AND P3, PT, R7.reuse, R22, PT ;  /* 0x000000160700720c */ /* 0x040fe20003f64070 */
[--C-:B------:R-:W-:Y:S01]  /*09d0*/  @!P0 IMAD.IADD R26, R26, 0x1, -R7.reuse ;  /* 0x000000011a1a8824 */ /* 0x100fe200078e0a07 */
[----:B------:R-:W-:Y:S01]  /*09e0*/  ISETP.GT.U32.AND P1, PT, R7, R20, PT ;  /* 0x000000140700720c */ /* 0x000fe20003f24070 */
[----:B------:R-:W-:Y:S01]  /*09f0*/  @!P5 IMAD.IADD R24, R24, 0x1, -R7 ;  /* 0x000000011818d824 */ /* 0x000fe200078e0a07 */
[----:B------:R-:W-:Y:S02]  /*0a00*/  LOP3.LUT R5, R43, 0x10, R12, 0xfe, !PT ;  /* 0x000000102b057812 */ /* 0x000fe400078efe0c */
[----:B------:R-:W-:-:S02]  /*0a10*/  LOP3.LUT R4, R43, 0x18, R12, 0xfe, !PT ;  /* 0x000000182b047812 */ /* 0x000fc400078efe0c */
[----:B------:R-:W-:Y:S01]  /*0a20*/  ISETP.GT.U32.AND P0, PT, R7, R26, PT ;  /* 0x0000001a0700720c */ /* 0x000fe20003f04070 */
[----:B------:R-:W-:Y:S01]  /*0a30*/  IMAD.HI R15, R5, 0x2aaaaaab, RZ ;  /* 0x2aaaaaab050f7827 */ /* 0x000fe200078e02ff */
[----:B------:R-:W-:Y:S02]  /*0a40*/  LOP3.LUT R8, R43, R12, RZ, 0xfc, !PT ;  /* 0x0000000c2b087212 */ /* 0x000fe400078efcff */
[----:B------:R-:W-:Y:S01]  /*0a50*/  LOP3.LUT R6, R43, 0x8, R12, 0xfe, !PT ;  /* 0x000000082b067812 */ /* 0x000fe200078efe0c */
[----:B------:R-:W-:Y:S01]  /*0a60*/  IMAD.HI R13, R4, 0x2aaaaaab, RZ ;  /* 0x2aaaaaab040d7827 */ /* 0x000fe200078e02ff */
[----:B------:R-:W-:Y:S02]  /*0a70*/  ISETP.GT.U32.AND P5, PT, R7, R24, PT ;  /* 0x000000180700720c */ /* 0x000fe40003fa4070 */
[----:B------:R-:W-:Y:S01]  /*0a80*/  SHF.R.U32.HI R14, RZ, 0x1f, R15 ;  /* 0x0000001fff0e7819 */ /* 0x000fe2000001160f */
[----:B------:R-:W-:Y:S01]  /*0a90*/  @!P3 IMAD.IADD R22, R22, 0x1, -R7 ;  /* 0x000000011616b824 */ /* 0x000fe200078e0a07 */
[----:B------:R-:W-:Y:S01]  /*0aa0*/  SHF.R.U32.HI R12, RZ, 0x1f, R13 ;  /* 0x0000001fff0c7819 */ /* 0x000fe2000001160d */
[--C-:B------:R-:W-:Y:S01]  /*0ab0*/  @!P1 IMAD.IADD R20, R20, 0x1, -R7.reuse ;  /* 0x0000000114149824 */ /* 0x100fe200078e0a07 */
[----:B------:R-:W-:Y:S01]  /*0ac0*/  LEA.HI R14, R15, R14, RZ, 0x17 ;  /* 0x0000000e0f0e7211 */ /* 0x000fe200078fb8ff */
[----:B------:R-:W-:Y:S01]  /*0ad0*/  @!P0 IMAD.IADD R26, R26, 0x1, -R7 ;  /* 0x000000011a1a8824 */ /* 0x000fe200078e0a07 */
[C---:B------:R-:W-:Y:S01]  /*0ae0*/  ISETP.GT.U32.AND P3, PT, R7.reuse, R22, PT ;  /* 0x000000160700720c */ /* 0x040fe20003f64070 */
[----:B------:R-:W-:Y:S01]  /*0af0*/  IMAD.HI R19, R8, 0x2aaaaaab, RZ ;  /* 0x2aaaaaab08137827 */ /* 0x000fe200078e02ff */
[----:B------:R-:W-:-:S02]  /*0b00*/  ISETP.GT.U32.AND P1, PT, R7, R20, PT ;  /* 0x000000140700720c */ /* 0x000fc40003f24070 */
[----:B------:R-:W-:Y:S01]  /*0b10*/  LEA.HI R13, R13, R12, RZ, 0x17 ;  /* 0x0000000c0d0d7211 */ /* 0x000fe200078fb8ff */
[----:B------:R-:W-:Y:S01]  /*0b20*/  IMAD R15, R14, -0xc00, R5 ;  /* 0xfffff4000e0f7824 */ /* 0x000fe200078e0205 */
[----:B------:R-:W-:Y:S01]  /*0b30*/  ISETP.GE.AND P0, PT, R11, RZ, PT ;  /* 0x000000ff0b00720c */ /* 0x000fe20003f06270 */
[----:B------:R-:W-:Y:S01]  /*0b40*/  @!P5 IMAD.IADD R24, R24, 0x1, -R7 ;  /* 0x000000011818d824 */ /* 0x000fe200078e0a07 */
[----:B------:R-:W-:Y:S01]  /*0b50*/  SHF.R.U32.HI R18, RZ, 0x1f, R19 ;  /* 0x0000001fff127819 */ /* 0x000fe20000011613 */
[----:B------:R-:W-:Y:S02]  /*0b60*/  IMAD R13, R13, -0xc00, R4 ;  /* 0xfffff4000d0d7824 */ /* 0x000fe400078e0204 */
[----:B------:R-:W2:Y:S01]  /*0b70*/  LDC.64 R4, c[0x0][0x220] ;  /* 0x00008800ff047b82 */ /* 0x000ea20000000a00 */
[----:B------:R-:W-:Y:S01]  /*0b80*/  IMAD.HI R17, R6, 0x2aaaaaab, RZ ;  /* 0x2aaaaaab06117827 */ /* 0x000fe200078e02ff */
[----:B------:R-:W-:-:S03]  /*0b90*/  LEA.HI R19, R19, R18, RZ, 0x17 ;  /* 0x0000001213137211 */ /* 0x000fc600078fb8ff */
[----:B------:R-:W-:Y:S01]  /*0ba0*/  @!P3 IMAD.IADD R22, R22, 0x1, -R7 ;  /* 0x000000011616b824 */ /* 0x000fe200078e0a07 */
[----:B------:R-:W-:Y:S01]  /*0bb0*/  SHF.R.U32.HI R16, RZ, 0x1f, R17 ;  /* 0x0000001fff107819 */ /* 0x000fe20000011611 */
[----:B------:R-:W-:Y:S01]  /*0bc0*/  @!P1 IMAD.IADD R20, R20, 0x1, -R7 ;  /* 0x0000000114149824 */ /* 0x000fe200078e0a07 */
[----:B------:R-:W-:Y:S01]  /*0bd0*/  ISETP.NE.AND P1, PT, R42, RZ, PT ;  /* 0x000000ff2a00720c */ /* 0x000fe20003f25270 */
[----:B------:R-:W-:Y:S01]  /*0be0*/  @!P6 IMAD.MOV R26, RZ, RZ, -R26 ;  /* 0x000000ffff1ae224 */ /* 0x000fe200078e0a1a */
[----:B------:R-:W-:Y:S01]  /*0bf0*/  LEA.HI R17, R17, R16, RZ, 0x17 ;  /* 0x0000001011117211 */ /* 0x000fe200078fb8ff */
[----:B------:R-:W-:Y:S02]  /*0c00*/  @!P4 IMAD.MOV R24, RZ, RZ, -R24 ;  /* 0x000000ffff18c224 */ /* 0x000fe400078e0a18 */
[----:B------:R-:W-:Y:S01]  /*0c10*/  @!P2 IMAD.MOV R22, RZ, RZ, -R22 ;  /* 0x000000ffff16a224 */ /* 0x000fe200078e0a16 */
[----:B------:R-:W-:Y:S01]  /*0c20*/  SEL R23, R25, R26, !P1 ;  /* 0x0000001a19177207 */ /* 0x000fe20004800000 */
[----:B------:R-:W-:-:S02]  /*0c30*/  @!P0 IMAD.MOV R20, RZ, RZ, -R20 ;  /* 0x000000ffff148224 */ /* 0x000fc400078e0a14 */
[----:B------:R-:W-:Y:S01]  /*0c40*/  IMAD R11, R19, -0xc00, R8 ;  /* 0xfffff400130b7824 */ /* 0x000fe200078e0208 */
[----:B------:R-:W-:Y:S01]  /*0c50*/  SEL R19, R25, R24, !P1 ;  /* 0x0000001819137207 */ /* 0x000fe20004800000 */
[----:B------:R-:W-:Y:S01]  /*0c60*/  IMAD R23, R23, 0xc00, R10 ;  /* 0x00000c0017177824 */ /* 0x000fe200078e020a */
[----:B------:R-:W-:Y:S01]  /*0c70*/  SEL R7, R25, R22, !P1 ;  /* 0x0000001619077207 */ /* 0x000fe20004800000 */
[----:B------:R-:W-:Y:S01]  /*0c80*/  IMAD R17, R17, -0xc00, R6 ;  /* 0xfffff40011117824 */ /* 0x000fe200078e0206 */
[----:B------:R-:W-:Y:S01]  /*0c90*/  SEL R25, R25, R20, !P1 ;  /* 0x0000001419197207 */ /* 0x000fe20004800000 */
[--C-:B------:R-:W-:Y:S02]  /*0ca0*/  IMAD R19, R19, 0xc00, R10.reuse ;  /* 0x00000c0013137824 */ /* 0x100fe400078e020a */
[----:B------:R-:W-:Y:S01]  /*0cb0*/  IMAD R61, R7, 0xc00, R10 ;  /* 0x00000c00073d7824 */ /* 0x000fe200078e020a */
[----:B------:R-:W-:Y:S01]  /*0cc0*/  SHF.R.U32.HI R7, RZ, 0x4, R40 ;  /* 0x00000004ff077819 */ /* 0x000fe20000011628 */
[----:B------:R-:W-:-:S02]  /*0cd0*/  IMAD R25, R25, 0xc00, R10 ;  /* 0x00000c0019197824 */ /* 0x000fc400078e020a */
[----:B-----5:R-:W-:Y:S01]  /*0ce0*/  IMAD.WIDE R26, R23, 0x2, R62 ;  /* 0x00000002171a7825 */ /* 0x020fe200078e023e */
[----:B------:R-:W-:-:S03]  /*0cf0*/  SGXT.U32 R7, R7, 0x1 ;  /* 0x000000010707781a */ /* 0x000fc60000000000 */
[----:B------:R-:W-:Y:S01]  /*0d00*/  IMAD R11, R11, 0xc00, R10 ;  /* 0x00000c000b0b7824 */ /* 0x000fe200078e020a */
[----:B------:R-:W-:Y:S01]  /*0d10*/  @!PT LDS RZ, [RZ] ;  /* 0x00000000fffff984 */ /* 0x000fe20000000800 */
[----:B------:R-:W-:Y:S01]  /*0d20*/  @!PT LDS RZ, [RZ] ;  /* 0x00000000fffff984 */ /* 0x000fe20000000800 */
[----:B------:R-:W-:Y:S01]  /*0d30*/  @!PT LDS RZ, [RZ] ;  /* 0x00000000fffff984 */ /* 0x000fe20000000800 */
[----:B------:R-:W-:Y:S01]  /*0d40*/  LDGSTS.E.BYPASS.LTC128B.128 [R49], desc[UR6][R26.64] ;  /* 0x000000001a317fae */ /* 0x000fe2000b901d46 */
[----:B------:R-:W-:Y:S01]  /*0d50*/  IMAD.WIDE R58, R19, 0x2, R62 ;  /* 0x00000002133a7825 */ /* 0x000fe200078e023e */
[----:B------:R-:W-:Y:S02]  /*0d60*/  LOP3.LUT R12, R7, 0x7, R40, 0x78, !PT ;  /* 0x00000007070c7812 */ /* 0x000fe400078e7828 */
[----:B------:R-:W-:Y:S01]  /*0d70*/  LOP3.LUT R19, R7, 0x4, RZ, 0xfc, !PT ;  /* 0x0000000407137812 */ /* 0x000fe200078efcff */
[----:B------:R-:W-:Y:S01]  /*0d80*/  IMAD R21, R17, 0xc00, R10 ;  /* 0x00000c0011157824 */ /* 0x000fe200078e020a */
[----:B------:R4:W-:Y:S01]  /*0d90*/  LDGSTS.E.BYPASS.LTC128B.128 [R48], desc[UR6][R58.64] ;  /* 0x000000003a307fae */ /* 0x0009e2000b901d46 */
[----:B------:R-:W-:Y:S01]  /*0da0*/  IMAD.WIDE R60, R61, 0x2, R62 ;  /* 0x000000023d3c7825 */ /* 0x000fe200078e023e */
[----:B------:R-:W-:Y:S02]  /*0db0*/  LOP3.LUT R17, R7, 0x6, RZ, 0xfc, !PT ;  /* 0x0000000607117812 */ /* 0x000fe400078efcff */
[----:B------:R-:W-:Y:S01]  /*0dc0*/  LOP3.LUT R8, R19, 0x7, R40, 0x78, !PT ;  /* 0x0000000713087812 */ /* 0x000fe200078e7828 */
[----:B------:R-:W-:Y:S01]  /*0dd0*/  IMAD R22, R15, 0xc00, R10 ;  /* 0x00000c000f167824 */ /* 0x000fe200078e020a */
[----:B------:R-:W-:Y:S01]  /*0de0*/  LDGSTS.E.BYPASS.LTC128B.128 [R47], desc[UR6][R60.64] ;  /* 0x000000003c2f7fae */ /* 0x000fe2000b901d46 */
[----:B------:R-:W-:Y:S01]  /*0df0*/  IMAD.WIDE R62, R25, 0x2, R62 ;  /* 0x00000002193e7825 */ /* 0x000fe200078e023e */
[----:B------:R-:W-:-:S02]  /*0e00*/  LOP3.LUT R15, R7, 0x8, RZ, 0xfc, !PT ;  /* 0x00000008070f7812 */ /* 0x000fc400078efcff */
[----:B------:R-:W-:Y:S01]  /*0e10*/  LOP3.LUT R36, R17, 0x7, R40, 0x78, !PT ;  /* 0x0000000711247812 */ /* 0x000fe200078e7828 */
[----:B------:R-:W-:Y:S01]  /*0e20*/  IMAD R24, R13, 0xc00, R10 ;  /* 0x00000c000d187824 */ /* 0x000fe200078e020a */
[----:B------:R5:W-:Y:S01]  /*0e30*/  LDGSTS.E.BYPASS.LTC128B.128 [R46], desc[UR6][R62.64] ;  /* 0x000000003e2e7fae */ /* 0x000be2000b901d46 */
[--C-:B--2---:R-:W-:Y:S01]  /*0e40*/  IMAD.WIDE R10, R11, 0x2, R4.reuse ;  /* 0x000000020b0a7825 */ /* 0x104fe200078e0204 */
[----:B------:R-:W-:Y:S02]  /*0e50*/  LOP3.LUT R13, R7, 0xa, RZ, 0xfc, !PT ;  /* 0x0000000a070d7812 */ /* 0x000fe400078efcff */
[----:B------:R-:W0:Y:S01]  /*0e60*/  LDGDEPBAR ;  /* 0x00000000000079af */ /* 0x000e220000000000 */
[--C-:B------:R-:W-:Y:S01]  /*0e70*/  IMAD.WIDE R20, R21, 0x2, R4.reuse ;  /* 0x0000000215147825 */ /* 0x100fe200078e0204 */
[----:B------:R-:W-:Y:S02]  /*0e80*/  LOP3.LUT R6, R15, 0x7, R40, 0x78, !PT ;  /* 0x000000070f067812 */ /* 0x000fe400078e7828 */
[----:B------:R2:W-:Y:S01]  /*0e90*/  LDGSTS.E.BYPASS.LTC128B.128 [R49+0x2000], desc[UR6][R10.64] ;  /* 0x020000000a317fae */ /* 0x0005e2000b901d46 */
[----:B------:R-:W-:Y:S01]  /*0ea0*/  IMAD.WIDE R22, R22, 0x2, R4 ;  /* 0x0000000216167825 */ /* 0x000fe200078e0204 */
[----:B------:R-:W-:-:S02]  /*0eb0*/  LOP3.LUT R34, R13, 0x7, R40, 0x78, !PT ;  /* 0x000000070d227812 */ /* 0x000fc400078e7828 */
[----:B------:R3:W-:Y:S01]  /*0ec0*/  LDGSTS.E.BYPASS.LTC128B.128 [R48+0x2000], desc[UR6][R20.64] ;  /* 0x0200000014307fae */ /* 0x0007e2000b901d46 */
[----:B------:R-:W-:Y:S01]  /*0ed0*/  IMAD.WIDE R24, R24, 0x2, R4 ;  /* 0x0000000218187825 */ /* 0x000fe200078e0204 */
[----:B------:R-:W-:Y:S02]  /*0ee0*/  LOP3.LUT R33, R7, 0x2, RZ, 0xfc, !PT ;  /* 0x0000000207217812 */ /* 0x000fe400078efcff */
[----:B------:R3:W-:Y:S01]  /*0ef0*/  LDGSTS.E.BYPASS.LTC128B.128 [R47+0x2000], desc[UR6][R22.64] ;  /* 0x02000000162f7fae */ /* 0x0007e2000b901d46 */
[----:B------:R-:W-:Y:S01]  /*0f00*/  IMAD.SHL.U32 R4, R9, 0x8, RZ ;  /* 0x0000000809047824 */ /* 0x000fe200078e00ff */
[C---:B------:R-:W-:Y:S01]  /*0f10*/  LOP3.LUT R9, R7.reuse, 0xc, RZ, 0xfc, !PT ;  /* 0x0000000c07097812 */ /* 0x040fe200078efcff */
[----:B------:R-:W-:Y:S01]  /*0f20*/  IMAD.SHL.U32 R12, R12, 0x10, RZ ;  /* 0x000000100c0c7824 */ /* 0x000fe200078e00ff */
[----:B------:R3:W-:Y:S01]  /*0f30*/  LDGSTS.E.BYPASS.LTC128B.128 [R46+0x2000], desc[UR6][R24.64] ;  /* 0x02000000182e7fae */ /* 0x0007e2000b901d46 */
[----:B------:R-:W-:Y:S01]  /*0f40*/  LOP3.LUT R7, R7, 0xe, RZ, 0xfc, !PT ;  /* 0x0000000e07077812 */ /* 0x000fe200078efcff */
[----:B------:R-:W-:Y:S01]  /*0f50*/  IMAD.SHL.U32 R8, R8, 0x10, RZ ;  /* 0x0000001008087824 */ /* 0x000fe200078e00ff */
[----:B------:R-:W-:Y:S01]  /*0f60*/  LOP3.LUT R5, R4, 0x10, R39, 0xf8, !PT ;  /* 0x0000001004057812 */ /* 0x000fe200078ef827 */
[----:B------:R-:W0:Y:S01]  /*0f70*/  LDGDEPBAR ;  /* 0x00000000000079af */ /* 0x000e220000000000 */
[----:B------:R-:W-:Y:S01]  /*0f80*/  IADD3 R53, P1, R58, 0x100, RZ ;  /* 0x000001003a357810 */ /* 0x000fe20007f3e0ff */
[----:B------:R-:W-:Y:S01]  /*0f90*/  IMAD.SHL.U32 R36, R36, 0x10, RZ ;  /* 0x0000001024247824 */ /* 0x000fe200078e00ff */
[----:B------:R-:W-:Y:S01]  /*0fa0*/  LOP3.LUT R5, R5, 0x7, R40, 0xf8, !PT ;  /* 0x0000000705057812 */ /* 0x000fe200078ef828 */
[----:B------:R-:W-:Y:S01]  /*0fb0*/  IMAD.SHL.U32 R6, R6, 0x10, RZ ;  /* 0x0000001006067824 */ /* 0x000fe200078e00ff */
[----:B------:R-:W-:Y:S01]  /*0fc0*/  IADD3 R51, P0, R26, 0x100, RZ ;  /* 0x000001001a337810 */ /* 0x000fe20007f1e0ff */
[----:B------:R-:W-:Y:S01]  /*0fd0*/  IMAD.X R52, RZ, RZ, R59, P1 ;  /* 0x000000ffff347224 */ /* 0x000fe200008e063b */
[----:B------:R-:W-:Y:S01]  /*0fe0*/  LOP3.LUT R38, R33, 0x7, R40, 0x78, !PT ;  /* 0x0000000721267812 */ /* 0x000fe200078e7828 */
[----:B------:R-:W-:Y:S01]  /*0ff0*/  IMAD.SHL.U32 R5, R5, 0x100, RZ ;  /* 0x0000010005057824 */ /* 0x000fe200078e00ff */
[----:B------:R-:W-:Y:S01]  /*1000*/  LOP3.LUT R4, R9, 0x7, R40, 0x78, !PT ;  /* 0x0000000709047812 */ /* 0x000fe200078e7828 */
[----:B------:R-:W-:Y:S01]  /*1010*/  IMAD.X R50, RZ, RZ, R27, P0 ;  /* 0x000000ffff327224 */ /* 0x000fe200000e061b */
[----:B------:R-:W-:Y:S01]  /*1020*/  LOP3.LUT R32, R7, 0x7, R40, 0x78, !PT ;  /* 0x0000000707207812 */ /* 0x000fe200078e7828 */
[----:B------:R-:W-:Y:S01]  /*1030*/  IMAD.SHL.U32 R38, R38, 0x10, RZ ;  /* 0x0000001026267824 */ /* 0x000fe200078e00ff */
[----:B------:R-:W-:Y:S01]  /*1040*/  LOP3.LUT R45, R5, R12, RZ, 0xfc, !PT ;  /* 0x0000000c052d7212 */ /* 0x000fe200078efcff */
[----:B------:R-:W-:Y:S01]  /*1050*/  IMAD.SHL.U32 R34, R34, 0x10, RZ ;  /* 0x0000001022227824 */ /* 0x000fe200078e00ff */
[----:B------:R-:W-:Y:S01]  /*1060*/  IADD3 R57, P3, R62, 0x100, RZ ;  /* 0x000001003e397810 */ /* 0x000fe20007f7e0ff */
[----:B------:R-:W-:Y:S01]  /*1070*/  IMAD.SHL.U32 R4, R4, 0x10, RZ ;  /* 0x0000001004047824 */ /* 0x000fe200078e00ff */
[----:B------:R-:W-:Y:S01]  /*1080*/  IADD3 R55, P2, R60, 0x100, RZ ;  /* 0x000001003c377810 */ /* 0x000fe20007f5e0ff */
[----:B------:R-:W-:Y:S01]  /*1090*/  IMAD.SHL.U32 R32, R32, 0x10, RZ ;  /* 0x0000001020207824 */ /* 0x000fe200078e00ff */
[----:B----4-:R-:W-:Y:S01]  /*10a0*/  IADD3 R59, P0, R10, 0x100, RZ ;  /* 0x000001000a3b7810 */ /* 0x010fe20007f1e0ff */
[----:B------:R-:W-:Y:S01]  /*10b0*/  IMAD.X R56, RZ, RZ, R63, P3 ;  /* 0x000000ffff387224 */ /* 0x000fe200018e063f */
[----:B------:R-:W-:Y:S01]  /*10c0*/  IADD3 R65, P3, R24, 0x100, RZ ;  /* 0x0000010018417810 */ /* 0x000fe20007f7e0ff */
[----:B------:R-:W-:Y:S01]  /*10d0*/  IMAD.X R54, RZ, RZ, R61, P2 ;  /* 0x000000ffff367224 */ /* 0x000fe200010e063d */
[----:B-1---5:R-:W-:Y:S01]  /*10e0*/  IADD3 R63, P2, R22, 0x100, RZ ;  /* 0x00000100163f7810 */ /* 0x022fe20007f5e0ff */
[----:B------:R-:W-:-:S04]  /*10f0*/  DEPBAR.LE SB0, 0x0 ;  /* 0x000080000000791a */ /* 0x000fc80000000000 */
[----:B------:R-:W-:Y:S01]  /*1100*/  BAR.SYNC.DEFER_BLOCKING 0x0 ;  /* 0x0000000000007b1d */ /* 0x000fe20000010000 */
[----:B------:R-:W-:Y:S01]  /*1110*/  IADD3 R61, P1, R20, 0x100, RZ ;  /* 0x00000100143d7810 */ /* 0x000fe20007f3e0ff */
[----:B------:R-:W-:Y:S01]  /*1120*/  IMAD.X R58, RZ, RZ, R11, P0 ;  /* 0x000000ffff3a7224 */ /* 0x000fe200000e060b */
[-C--:B------:R-:W-:Y:S01]  /*1130*/  LOP3.LUT R38, R38, R5.reuse, RZ, 0xfc, !PT ;  /* 0x0000000526267212 */ /* 0x080fe200078efcff */
[----:B------:R-:W-:Y:S01]  /*1140*/  IMAD.X R64, RZ, RZ, R25, P3 ;  /* 0x000000ffff407224 */ /* 0x000fe200018e0619 */
[-C--:B------:R-:W-:Y:S01]  /*1150*/  LOP3.LUT R37, R8, R5.reuse, RZ, 0xfc, !PT ;  /* 0x0000000508257212 */ /* 0x080fe200078efcff */
[----:B------:R-:W-:Y:S01]  /*1160*/  IMAD.X R62, RZ, RZ, R23, P2 ;  /* 0x000000ffff3e7224 */ /* 0x000fe200010e0617 */
[-C--:B------:R-:W-:Y:S01]  /*1170*/  LOP3.LUT R36, R36, R5.reuse, RZ, 0xfc, !PT ;  /* 0x0000000524247212 */ /* 0x080fe200078efcff */
[----:B------:R-:W-:Y:S01]  /*1180*/  IMAD.X R60, RZ, RZ, R21, P1 ;  /* 0x000000ffff3c7224 */ /* 0x000fe200008e0615 */
[----:B------:R-:W-:Y:S02]  /*1190*/  LOP3.LUT R35, R6, R5, RZ, 0xfc, !PT ;  /* 0x0000000506237212 */ /* 0x000fe400078efcff */
[----:B------:R-:W-:-:S02]  /*11a0*/  CS2R R6, SRZ ;  /* 0x0000000000067805 */ /* 0x000fc4000001ff00 */
[-C--:B------:R-:W-:Y:S02]  /*11b0*/  LOP3.LUT R34, R34, R5.reuse, RZ, 0xfc, !PT ;  /* 0x0000000522227212 */ /* 0x080fe400078efcff */
[----:B------:R-:W-:Y:S02]  /*11c0*/  CS2R R8, SRZ ;  /* 0x0000000000087805 */ /* 0x000fe4000001ff00 */
[-C--:B------:R-:W-:Y:S02]  /*11d0*/  LOP3.LUT R33, R4, R5.reuse, RZ, 0xfc, !PT ;  /* 0x0000000504217212 */ /* 0x080fe400078efcff */
[----:B--2---:R-:W-:Y:S02]  /*11e0*/  CS2R R10, SRZ ;  /* 0x00000000000a7805 */ /* 0x004fe4000001ff00 */
[----:B------:R-:W-:Y:S02]  /*11f0*/  LOP3.LUT R32, R32, R5, RZ, 0xfc, !PT ;  /* 0x0000000520207212 */ /* 0x000fe400078efcff */
[----:B------:R-:W-:Y:S01]  /*1200*/  CS2R R4, SRZ ;  /* 0x0000000000047805 */ /* 0x000fe2000001ff00 */
[----:B------:R3:W1:Y:S04]  /*1210*/  LDSM.16.M88.4 R12, [R45+UR4] ;  /* 0x000000042d0c783b */ /* 0x0006680008000200 */
[----:B------:R3:W2:Y:S02]  /*1220*/  LDSM.16.M88.4 R16, [R41+UR4+0x2000] ;  /* 0x002000042910783b */ /* 0x0006a40008000200 */
.L_x_0:
[----:B---3--:R-:W-:-:S01]  /*1230*/  LDSM.16.M88.4 R20, [R38+UR4] ;  /* 0x000000042614783b */ /* 0x008fc20008000200 */
[----:B-12---:R-:W-:Y:S03]  /*1240*/  HMMA.16816.F32.BF16 R4, R12, R16, R4 ;  /* 0x000000100c04723c */ /* 0x006fe60000041804 */
[----:B----4-:R-:W1:Y:S02]  /*1250*/  LDSM.16.M88.4 R24, [R31+UR4+0x2000] ;  /* 0x002000041f18783b */ /* 0x010e640008000200 */
[C---:B------:R-:W-:Y:S01]  /*1260*/  ISETP.GE.U32.AND P4, PT, R66.reuse, 0xb80, PT ;  /* 0x00000b804200780c */ /* 0x040fe20003f86070 */
[----:B------:R-:W-:Y:S01]  /*1270*/  HMMA.16816.F32.BF16 R8, R12, R18, R8 ;  /* 0x000000120c08723c */ /* 0x000fe20000041808 */
[----:B------:R-:W-:Y:S04]  /*1280*/  LDSM.16.M88.4 R12, [R37+UR4] ;  /* 0x00000004250c783b */ /* 0x000fe80008000200 */
[----:B------:R-:W2:Y:S01]  /*1290*/  LDSM.16.M88.4 R16, [R30+UR4+0x2000] ;  /* 0x002000041e10783b */ /* 0x000ea20008000200 */
[----:B------:R-:W-:Y:S11]  /*12a0*/  VIADD R66, R66, 0x80 ;  /* 0x0000008042427836 */ /* 0x000ff60000000000 */
[----:B------:R-:W-:-:S01]  /*12b0*/  @!UPT UIADD3 URZ, URZ, URZ, URZ ;  /* 0x0000003f3f3ff290 */ /* 0x000fc2000fffe03f */
[----:B-1----:R-:W-:Y:S06]  /*12c0*/  HMMA.16816.F32.BF16 R4, R20, R24, R4 ;  /* 0x000000181404723c */ /* 0x002fec0000041804 */
[----:B------:R-:W-:Y:S01]  /*12d0*/  HMMA.16816.F32.BF16 R8, R20, R26, R8 ;  /* 0x0000001a1408723c */ /* 0x000fe20000041808 */
[----:B------:R-:W-:Y:S04]  /*12e0*/  LDSM.16.M88.4 R20, [R36+UR4] ;  /* 0x000000042414783b */ /* 0x000fe80008000200 */
[----:B------:R-:W1:Y:S11]  /*12f0*/  LDSM.16.M88.4 R24, [R29+UR4+0x2000] ;  /* 0x002000041d18783b */ /* 0x000e760008000200 */
[----:B------:R-:W-:-:S02]  /*1300*/  @!UPT UIADD3 URZ, URZ, URZ, URZ ;  /* 0x0000003f3f3ff290 */ /* 0x000fc4000fffe03f */
[----:B--2---:R-:W-:Y:S06]  /*1310*/  HMMA.16816.F32.BF16 R4, R12, R16, R4 ;  /* 0x000000100c04723c */ /* 0x004fec0000041804 */
[----:B------:R-:W-:Y:S01]  /*1320*/  HMMA.16816.F32.BF16 R8, R12, R18, R8 ;  /* 0x000000120c08723c */ /* 0x000fe20000041808 */
[----:B------:R-:W-:Y:S04]  /*1330*/  LDSM.16.M88.4 R12, [R35+UR4] ;  /* 0x00000004230c783b */ /* 0x000fe80008000200 */
[----:B------:R-:W2:Y:S11]  /*1340*/  LDSM.16.M88.4 R16, [R28+UR4+0x2000] ;  /* 0x002000041c10783b */ /* 0x000eb60008000200 */
[----:B------:R-:W-:-:S02]  /*1350*/  @!UPT UIADD3 URZ, URZ, URZ, URZ ;  /* 0x0000003f3f3ff290 */ /* 0x000fc4000fffe03f */
        /* <DEDUP_REMOVED lines=13> */
[----:B------:R-:W1:Y:S01]  /*1430*/  LDSM.16.M88.4 R24, [R0+UR4+0x2000] ;  /* 0x002000040018783b */ /* 0x000e620008000200 */
[----:B------:R-:W-:Y:S11]  /*1440*/  BAR.SYNC.DEFER_BLOCKING 0x0 ;  /* 0x0000000000007b1d */ /* 0x000ff60000010000 */
[----:B------:R-:W-:-:S01]  /*1450*/  @!UPT UIADD3 URZ, URZ, URZ, URZ ;  /* 0x0000003f3f3ff290 */ /* 0x000fc2000fffe03f */
[----:B--2---:R-:W-:Y:S06]  /*1460*/  HMMA.16816.F32.BF16 R4, R12, R16, R4 ;  /* 0x000000100c04723c */ /* 0x004fec0000041804 */
[----:B------:R-:W-:Y:S11]  /*1470*/  HMMA.16816.F32.BF16 R8, R12, R18, R8 ;  /* 0x000000120c08723c */ /* 0x000ff60000041808 */
[----:B------:R-:W-:Y:S07]  /*1480*/  @!UPT UIADD3 URZ, URZ, URZ, URZ ;  /* 0x0000003f3f3ff290 */ /* 0x000fee000fffe03f */
[----:B-1----:R-:W-:Y:S05]  /*1490*/  HMMA.16816.F32.BF16 R4, R20, R24, R4 ;  /* 0x000000181404723c */ /* 0x002fea0000041804 */
[----:B------:R-:W-:-:S01]  /*14a0*/  IADD3 R14, P1, R51, UR8, RZ ;  /* 0x00000008330e7c10 */ /* 0x000fc2000ff3e0ff */
[----:B------:R-:W-:Y:S05]  /*14b0*/  HMMA.16816.F32.BF16 R8, R20, R26, R8 ;  /* 0x0000001a1408723c */ /* 0x000fea0000041808 */
[----:B------:R-:W-:Y:S02]  /*14c0*/  IADD3 R18, P0, R53, UR8, RZ ;  /* 0x0000000835127c10 */ /* 0x000fe4000ff1e0ff */
[----:B------:R-:W-:Y:S04]  /*14d0*/  IADD3.X R15, R50, UR5, RZ, P1, !PT ;  /* 0x00000005320f7c10 */ /* 0x000fe80008ffe4ff */
[----:B------:R-:W-:Y:S01]  /*14e0*/  IADD3 R68, P1, R55, UR8, RZ ;  /* 0x0000000837447c10 */ /* 0x000fe2000ff3e0ff */
[----:B------:R-:W-:Y:S01]  /*14f0*/  @!PT LDS RZ, [RZ] ;  /* 0x00000000fffff984 */ /* 0x000fe20000000800 */
[----:B------:R-:W-:Y:S01]  /*1500*/  @!PT LDS RZ, [RZ] ;  /* 0x00000000fffff984 */ /* 0x000fe20000000800 */
[----:B------:R-:W-:Y:S01]  /*1510*/  @!PT LDS RZ, [RZ] ;  /* 0x00000000fffff984 */ /* 0x000fe20000000800 */
[----:B------:R1:W-:Y:S01]  /*1520*/  LDGSTS.E.BYPASS.LTC128B.128 [R49], desc[UR6][R14.64], !P4 ;  /* 0x000000000e317fae */ /* 0x0003e2000e101d46 */
[----:B------:R-:W-:Y:S02]  /*1530*/  IADD3.X R19, R52, UR5, RZ, P0, !PT ;  /* 0x0000000534137c10 */ /* 0x000fe400087fe4ff */
[----:B------:R-:W-:Y:S02]  /*1540*/  IADD3.X R69, R54, UR5, RZ, P1, !PT ;  /* 0x0000000536457c10 */ /* 0x000fe40008ffe4ff */
[----:B------:R-:W-:Y:S01]  /*1550*/  IADD3 R24, P0, R57, UR8, RZ ;  /* 0x0000000839187c10 */ /* 0x000fe2000ff1e0ff */
[----:B------:R2:W-:Y:S01]  /*1560*/  LDGSTS.E.BYPASS.LTC128B.128 [R48], desc[UR6][R18.64], !P4 ;  /* 0x0000000012307fae */ /* 0x0005e2000e101d46 */
[----:B------:R-:W-:Y:S02]  /*1570*/  IADD3 R16, P3, R59, UR8, RZ ;  /* 0x000000083b107c10 */ /* 0x000fe4000ff7e0ff */
[----:B------:R-:W-:Y:S01]  /*1580*/  IADD3.X R25, R56, UR5, RZ, P0, !PT ;  /* 0x0000000538197c10 */ /* 0x000fe200087fe4ff */
[----:B------:R3:W-:Y:S01]  /*1590*/  LDGSTS.E.BYPASS.LTC128B.128 [R47], desc[UR6][R68.64], !P4 ;  /* 0x00000000442f7fae */ /* 0x0007e2000e101d46 */
[----:B------:R-:W-:Y:S03]  /*15a0*/  IADD3.X R17, R58, UR5, RZ, P3, !PT ;  /* 0x000000053a117c10 */ /* 0x000fe60009ffe4ff */
[----:B------:R-:W-:Y:S04]  /*15b0*/  LDGSTS.E.BYPASS.LTC128B.128 [R46], desc[UR6][R24.64], !P4 ;  /* 0x00000000182e7fae */ /* 0x000fe8000e101d46 */
[----:B------:R-:W0:Y:S04]  /*15c0*/  LDGDEPBAR ;  /* 0x00000000000079af */ /* 0x000e280000000000 */
[----:B------:R-:W-:Y:S01]  /*15d0*/  LDGSTS.E.BYPASS.LTC128B.128 [R49+0x2000], desc[UR6][R16.64], !P4 ;  /* 0x0200000010317fae */ /* 0x000fe2000e101d46 */
[----:B-1----:R-:W-:Y:S04]  /*15e0*/  IADD3 R14, P2, R61, UR8, RZ ;  /* 0x000000083d0e7c10 */ /* 0x002fe8000ff5e0ff */
[----:B------:R-:W-:Y:S02]  /*15f0*/  IADD3.X R15, R60, UR5, RZ, P2, !PT ;  /* 0x000000053c0f7c10 */ /* 0x000fe400097fe4ff */
[----:B--2---:R-:W-:Y:S03]  /*1600*/  IADD3 R18, P1, R63, UR8, RZ ;  /* 0x000000083f127c10 */ /* 0x004fe6000ff3e0ff */
[----:B------:R1:W-:Y:S01]  /*1610*/  LDGSTS.E.BYPASS.LTC128B.128 [R48+0x2000], desc[UR6][R14.64], !P4 ;  /* 0x020000000e307fae */ /* 0x0003e2000e101d46 */
[----:B---3--:R-:W-:Y:S01]  /*1620*/  IADD3 R68, P0, R65, UR8, RZ ;  /* 0x0000000841447c10 */ /* 0x008fe2000ff1e0ff */
[----:B------:R-:W-:Y:S01]  /*1630*/  UIADD3 UR8, UP0, UR8, 0x100, URZ ;  /* 0x0000010008087890 */ /* 0x000fe2000ff1e03f */
[----:B------:R-:W-:Y:S02]  /*1640*/  IADD3.X R19, R62, UR5, RZ, P1, !PT ;  /* 0x000000053e137c10 */ /* 0x000fe40008ffe4ff */
[----:B------:R-:W-:Y:S01]  /*1650*/  IADD3.X R69, R64, UR5, RZ, P0, !PT ;  /* 0x0000000540457c10 */ /* 0x000fe200087fe4ff */
[----:B------:R-:W-:Y:S02]  /*1660*/  UIADD3.X UR5, URZ, UR5, URZ, UP0, !UPT ;  /* 0x000000053f057290 */ /* 0x000fe400087fe43f */
[----:B------:R2:W-:Y:S04]  /*1670*/  LDGSTS.E.BYPASS.LTC128B.128 [R47+0x2000], desc[UR6][R18.64], !P4 ;  /* 0x02000000122f7fae */ /* 0x0005e8000e101d46 */
[----:B------:R4:W-:Y:S04]  /*1680*/  LDGSTS.E.BYPASS.LTC128B.128 [R46+0x2000], desc[UR6][R68.64], !P4 ;  /* 0x02000000442e7fae */ /* 0x0009e8000e101d46 */
[----:B------:R-:W0:Y:S01]  /*1690*/  LDGDEPBAR ;  /* 0x00000000000079af */ /* 0x000e220000000000 */
[----:B------:R-:W-:Y:S04]  /*16a0*/  DEPBAR.LE SB0, 0x0 ;  /* 0x000080000000791a */ /* 0x000fe80000000000 */
[----:B------:R-:W-:Y:S06]  /*16b0*/  BAR.SYNC.DEFER_BLOCKING 0x0 ;  /* 0x0000000000007b1d */ /* 0x000fec0000010000 */
[----:B-1----:R4:W1:Y:S04]  /*16c0*/  LDSM.16.M88.4 R12, [R45+UR4] ;  /* 0x000000042d0c783b */ /* 0x0028680008000200 */
[----:B--2---:R4:W1:Y:S01]  /*16d0*/  LDSM.16.M88.4 R16, [R41+UR4+0x2000] ;  /* 0x002000042910783b */ /* 0x0048620008000200 */
[----:B------:R-:W-:Y:S08]  /*16e0*/  @!P4 BRA `(.L_x_0) ;  /* 0xfffffff800d0c947 */ /* 0x000ff0000383ffff */
[----:B------:R-:W-:-:S04]  /*16f0*/  DEPBAR.LE SB0, 0x0 ;  /* 0x000080000000791a */ /* 0x000fc80000000000 */
[C---:B-1----:R-:W-:Y:S01]  /*1700*/  LOP3.LUT R16, R40.reuse, 0x1f, RZ, 0xc0, !PT ;  /* 0x0000001f28107812 */ /* 0x042fe200078ec0ff */
[----:B------:R-:W1:Y:S01]  /*1710*/  LDC.64 R18, c[0x0][0x210] ;  /* 0x00008400ff127b82 */ /* 0x000e620000000a00 */
[C---:B------:R-:W-:Y:S01]  /*1720*/  LOP3.LUT R2, R40.reuse, 0x3, RZ, 0xc0, !PT ;  /* 0x0000000328027812 */ /* 0x040fe200078ec0ff */
[----:B------:R-:W-:Y:S01]  /*1730*/  IMAD.SHL.U32 R0, R40, 0x8, RZ ;  /* 0x0000000828007824 */ /* 0x000fe200078e00ff */
[----:B------:R-:W-:Y:S02]  /*1740*/  LOP3.LUT R13, R39, 0x8, RZ, 0xc0, !PT ;  /* 0x00000008270d7812 */ /* 0x000fe400078ec0ff */
[----:B------:R-:W-:Y:S02]  /*1750*/  CS2R R14, SRZ ;  /* 0x00000000000e7805 */ /* 0x000fe4000001ff00 */
[----:B------:R-:W-:Y:S02]  /*1760*/  SHF.R.U32.HI R16, RZ, 0x2, R16 ;  /* 0x00000002ff107819 */ /* 0x000fe40000011610 */
[----:B------:R-:W-:Y:S01]  /*1770*/  LOP3.LUT R3, R44, 0x1f, R39, 0xf8, !PT ;  /* 0x0000001f2c037812 */ /* 0x000fe200078ef827 */
[----:B------:R-:W-:Y:S01]  /*1780*/  IMAD R12, R2, 0x2, R13 ;  /* 0x00000002020c7824 */ /* 0x000fe200078e020d */
[----:B------:R-:W-:Y:S01]  /*1790*/  LOP3.LUT R13, R16, 0x10, R39, 0xf8, !PT ;  /* 0x00000010100d7812 */ /* 0x000fe200078ef827 */
[----:B------:R-:W2:Y:S01]  /*17a0*/  LDC.64 R26, c[0x0][0x228] ;  /* 0x00008a00ff1a7b82 */ /* 0x000ea20000000a00 */
[----:B------:R-:W-:-:S07]  /*17b0*/  LOP3.LUT R0, R43, 0x18, R0, 0xf8, !PT ;  /* 0x000000182b007812 */ /* 0x000fce00078ef800 */
[----:B------:R-:W-:Y:S01]  /*17c0*/  BAR.SYNC.DEFER_BLOCKING 0x0 ;  /* 0x0000000000007b1d */ /* 0x000fe20000010000 */
[----:B------:R-:W-:Y:S01]  /*17d0*/  ISETP.GE.AND P0, PT, R3, R42, PT ;  /* 0x0000002a0300720c */ /* 0x000fe20003f06270 */
[----:B------:R-:W-:-:S03]  /*17e0*/  IMAD R12, R13, 0x28, R12 ;  /* 0x000000280d0c7824 */ /* 0x000fc600078e020c */
[----:B------:R-:W-:Y:S02]  /*17f0*/  ISETP.LT.AND P0, PT, R0, 0xc00, !P0 ;  /* 0x00000c000000780c */ /* 0x000fe40004701270 */
[----:B----4-:R-:W-:Y:S02]  /*1800*/  LEA R24, R12, UR4, 0x2 ;  /* 0x000000040c187c11 */ /* 0x010fe4000f8e10ff */
[----:B------:R-:W-:Y:S01]  /*1810*/  CS2R R12, SRZ ;  /* 0x00000000000c7805 */ /* 0x000fe2000001ff00 */
[----:B-1----:R-:W-:Y:S02]  /*1820*/  IMAD.WIDE R28, R0, 0x2, R18 ;  /* 0x00000002001c7825 */ /* 0x002fe400078e0212 */
[----:B------:R1:W-:Y:S04]  /*1830*/  STS.64 [R24], R4 ;  /* 0x0000000418007388 */ /* 0x0003e80000000a00 */
[----:B------:R3:W-:Y:S04]  /*1840*/  STS.64 [R24+0x500], R6 ;  /* 0x0005000618007388 */ /* 0x0007e80000000a00 */
[----:B------:R4:W-:Y:S04]  /*1850*/  STS.64 [R24+0x40], R8 ;  /* 0x0000400818007388 */ /* 0x0009e80000000a00 */
[----:B------:R-:W-:Y:S01]  /*1860*/  STS.64 [R24+0x540], R10 ;  /* 0x0005400a18007388 */ /* 0x000fe20000000a00 */
[----:B------:R-:W-:Y:S06]  /*1870*/  BAR.SYNC.DEFER_BLOCKING 0x0 ;  /* 0x0000000000007b1d */ /* 0x000fec0000010000 */
[----:B------:R-:W1:Y:S01]  /*1880*/  @P0 LDG.E.EL.128 R12, desc[UR6][R28.64] ;  /* 0x000000061c0c0981 */ /* 0x000e62000c2e1d00 */
[----:B------:R-:W-:Y:S01]  /*1890*/  LOP3.LUT R39, R16, 0x18, R39, 0xf8, !PT ;  /* 0x0000001810277812 */ /* 0x000fe200078ef827 */
[----:B------:R-:W-:-:S04]  /*18a0*/  IMAD R0, R3, 0xc00, R0 ;  /* 0x00000c0003007824 */ /* 0x000fc800078e0200 */
[----:B------:R-:W-:Y:S02]  /*18b0*/  IMAD R39, R39, 0x5, R2 ;  /* 0x0000000527277824 */ /* 0x000fe400078e0202 */
[----:B--2---:R-:W-:-:S04]  /*18c0*/  IMAD.WIDE R26, R0, 0x2, R26 ;  /* 0x00000002001a7825 */ /* 0x004fc800078e021a */
[----:B------:R-:W-:-:S05]  /*18d0*/  IMAD.SHL.U32 R25, R39, 0x8, RZ ;  /* 0x0000000827197824 */ /* 0x000fca00078e00ff */
[----:B------:R-:W-:-:S05]  /*18e0*/  LEA R25, R25, UR4, 0x2 ;  /* 0x0000000419197c11 */ /* 0x000fca000f8e10ff */
[----:B------:R-:W-:Y:S04]  /*18f0*/  LDS.128 R16, [R25+0x10] ;  /* 0x0000100019107984 */ /* 0x000fe80000000c00 */
[----:B------:R-:W2:Y:S01]  /*1900*/  LDS.128 R20, [R25] ;  /* 0x0000000019147984 */ /* 0x000ea20000000c00 */
[----:B-1----:R-:W-:Y:S01]  /*1910*/  PRMT R5, R14, 0x7632, R5 ;  /* 0x000076320e057816 */ /* 0x002fe20000000005 */
[C---:B------:R-:W-:Y:S01]  /*1920*/  IMAD.U32 R3, R12.reuse, 0x10000, RZ ;  /* 0x000100000c037824 */ /* 0x040fe200078e00ff */
[----:B------:R-:W-:Y:S02]  /*1930*/  PRMT R2, R12, 0x7632, R2 ;  /* 0x000076320c027816 */ /* 0x000fe40000000002 */
[C---:B------:R-:W-:Y:S01]  /*1940*/  PRMT R4, R13.reuse, 0x7632, R4 ;  /* 0x000076320d047816 */ /* 0x040fe20000000004 */
[----:B------:R-:W-:Y:S01]  /*1950*/  IMAD.U32 R13, R13, 0x10000, RZ ;  /* 0x000100000d0d7824 */ /* 0x000fe200078e00ff */
[C---:B---3--:R-:W-:Y:S01]  /*1960*/  PRMT R6, R15.reuse, 0x7632, R6 ;  /* 0x000076320f067816 */ /* 0x048fe20000000006 */
[----:B------:R-:W-:Y:S01]  /*1970*/  IMAD.U32 R2, R2, 0x10000, RZ ;  /* 0x0001000002027824 */ /* 0x000fe200078e00ff */
[----:B------:R-:W-:Y:S01]  /*1980*/  SHF.L.U32 R7, R14, 0x10, RZ ;  /* 0x000000100e077819 */ /* 0x000fe200000006ff */
[----:B------:R-:W-:Y:S01]  /*1990*/  IMAD.U32 R15, R15, 0x10000, RZ ;  /* 0x000100000f0f7824 */ /* 0x000fe200078e00ff */
[----:B----4-:R-:W-:Y:S01]  /*19a0*/  SHF.L.U32 R8, R5, 0x10, RZ ;  /* 0x0000001005087819 */ /* 0x010fe200000006ff */
[----:B------:R-:W-:-:S02]  /*19b0*/  IMAD.U32 R4, R4, 0x10000, RZ ;  /* 0x0001000004047824 */ /* 0x000fc400078e00ff */
[----:B--2---:R-:W-:Y:S01]  /*19c0*/  FADD R3, R20, R3 ;  /* 0x0000000314037221 */ /* 0x004fe20000000000 */
[----:B------:R-:W-:Y:S02]  /*19d0*/  IMAD.U32 R6, R6, 0x10000, RZ ;  /* 0x0001000006067824 */ /* 0x000fe400078e00ff */
[----:B------:R-:W-:Y:S01]  /*19e0*/  FADD R7, R16, R7 ;  /* 0x0000000710077221 */ /* 0x000fe20000000000 */
[----:B------:R-:W-:Y:S01]  /*19f0*/  FADD R8, R17, R8 ;  /* 0x0000000811087221 */ /* 0x000fe20000000000 */
[----:B------:R-:W-:Y:S01]  /*1a00*/  FADD R13, R22, R13 ;  /* 0x0000000d160d7221 */ /* 0x000fe20000000000 */
[----:B------:R-:W-:Y:S01]  /*1a10*/  FADD R2, R21, R2 ;  /* 0x0000000215027221 */ /* 0x000fe20000000000 */
[----:B------:R-:W-:Y:S01]  /*1a20*/  FADD R10, R23, R4 ;  /* 0x00000004170a7221 */ /* 0x000fe20000000000 */
[----:B------:R-:W-:Y:S01]  /*1a30*/  FADD R15, R18, R15 ;  /* 0x0000000f120f7221 */ /* 0x000fe20000000000 */
[----:B------:R-:W-:Y:S01]  /*1a40*/  FADD R12, R19, R6 ;  /* 0x00000006130c7221 */ /* 0x000fe20000000000 */
[----:B------:R-:W-:-:S02]  /*1a50*/  F2FP.BF16.F32.PACK_AB R6, R8, R7 ;  /* 0x000000070806723e */ /* 0x000fc400000010ff */
[----:B------:R-:W-:Y:S02]  /*1a60*/  F2FP.BF16.F32.PACK_AB R4, R2, R3 ;  /* 0x000000030204723e */ /* 0x000fe400000010ff */
[----:B------:R-:W-:Y:S02]  /*1a70*/  F2FP.BF16.F32.PACK_AB R5, R10, R13 ;  /* 0x0000000d0a05723e */ /* 0x000fe400000010ff */
[----:B------:R-:W-:Y:S01]  /*1a80*/  F2FP.BF16.F32.PACK_AB R7, R12, R15 ;  /* 0x0000000f0c07723e */ /* 0x000fe200000010ff */
[----:B------:R-:W-:Y:S06]  /*1a90*/  @!P0 EXIT ;  /* 0x000000000000894d */ /* 0x000fec0003800000 */
[----:B------:R-:W-:Y:S01]  /*1aa0*/  STG.E.128 desc[UR6][R26.64], R4 ;  /* 0x000000041a007986 */ /* 0x000fe2000c101d06 */
[----:B------:R-:W-:Y:S05]  /*1ab0*/  EXIT ;  /* 0x000000000000794d */ /* 0x000fea0003800000 */
.L_x_1:
[----:B------:R-:W-:-:S00]  /*1ac0*/  BRA `(.L_x_1) ;  /* 0xfffffffc00fc7947 */ /* 0x000fc0000383ffff */
[----:B------:R-:W-:-:S00]  /*1ad0*/  NOP ;  /* 0x0000000000007918 */ /* 0x000fc00000000000 */
        /* <DEDUP_REMOVED lines=10> */
.L_x_2:


//--------------------- .nv.shared.triton_mm      --------------------------
	.section	.nv.shared.triton_mm,"aw",@nobits
	.sectionflags	@""
	.align	16
	.zero		1024


//--------------------- .nv.constant0.triton_mm   --------------------------
	.section	.nv.constant0.triton_mm,"a",@progbits
	.sectionflags	@""
	.align	4
.nv.constant0.triton_mm:
	.zero		568
